//
// Generated by NVIDIA NVVM Compiler
//
// Compiler Build ID: CL-36424714
// Cuda compilation tools, release 13.0, V13.0.88
// Based on NVVM 20.0.0
//

.version 9.0
.target sm_100
.address_size 64

	// .globl	_Z14compute_kernelPf
.global .align 4 .b8 __cudart_i2opi_f[24] = {65, 144, 67, 60, 153, 149, 98, 219, 192, 221, 52, 245, 209, 87, 39, 252, 41, 21, 68, 78, 110, 131, 249, 162};

.visible .entry _Z14compute_kernelPf(
	.param .u64 .ptr .align 1 _Z14compute_kernelPf_param_0
)
{
	.local .align 4 .b8 	__local_depot0[28];
	.reg .b64 	%SP;
	.reg .b64 	%SPL;
	.reg .pred 	%p<18>;
	.reg .b32 	%r<87>;
	.reg .b32 	%f<51>;
	.reg .b64 	%rd<42>;
	.reg .b64 	%fd<5>;

	mov.u64 	%SPL, __local_depot0;
	ld.param.u64 	%rd14, [_Z14compute_kernelPf_param_0];
	cvta.to.global.u64 	%rd15, %rd14;
	add.u64 	%rd1, %SPL, 0;
	add.u64 	%rd2, %SPL, 0;
	mov.u32 	%r31, %ctaid.x;
	mov.u32 	%r32, %ntid.x;
	mov.u32 	%r33, %tid.x;
	mad.lo.s32 	%r34, %r31, %r32, %r33;
	mul.wide.s32 	%rd18, %r34, 4;
	add.s64 	%rd3, %rd15, %rd18;
	ld.global.f32 	%f48, [%rd3];
	mov.b32 	%r78, 0;
	mov.u64 	%rd29, __cudart_i2opi_f;
$L__BB0_1:
	mul.f32 	%f13, %f48, 0f3F22F983;
	cvt.rni.s32.f32 	%r86, %f13;
	cvt.rn.f32.s32 	%f14, %r86;
	fma.rn.f32 	%f15, %f14, 0fBFC90FDA, %f48;
	fma.rn.f32 	%f16, %f14, 0fB3A22168, %f15;
	fma.rn.f32 	%f50, %f14, 0fA7C234C5, %f16;
	abs.f32 	%f4, %f48;
	setp.ltu.f32 	%p1, %f4, 0f47CE4780;
	mov.u32 	%r82, %r86;
	mov.f32 	%f49, %f50;
	@%p1 bra 	$L__BB0_9;
	setp.neu.f32 	%p2, %f4, 0f7F800000;
	@%p2 bra 	$L__BB0_4;
	mov.f32 	%f19, 0f00000000;
	mul.rn.f32 	%f49, %f48, %f19;
	mov.b32 	%r82, 0;
	bra.uni 	$L__BB0_9;
$L__BB0_4:
	mov.b32 	%r3, %f48;
	shl.b32 	%r36, %r3, 8;
	or.b32  	%r4, %r36, -2147483648;
	mov.b64 	%rd40, 0;
	mov.b32 	%r79, 0;
	mov.u64 	%rd38, %rd29;
	mov.u64 	%rd39, %rd2;
$L__BB0_5:
	.pragma "nounroll";
	ld.global.nc.u32 	%r37, [%rd38];
	mad.wide.u32 	%rd21, %r37, %r4, %rd40;
	shr.u64 	%rd40, %rd21, 32;
	st.local.u32 	[%rd39], %rd21;
	add.s32 	%r79, %r79, 1;
	add.s64 	%rd39, %rd39, 4;
	add.s64 	%rd38, %rd38, 4;
	setp.ne.s32 	%p3, %r79, 6;
	@%p3 bra 	$L__BB0_5;
	shr.u32 	%r38, %r3, 23;
	st.local.u32 	[%rd2+24], %rd40;
	and.b32  	%r7, %r38, 31;
	and.b32  	%r39, %r38, 224;
	add.s32 	%r40, %r39, -128;
	shr.u32 	%r41, %r40, 5;
	mul.wide.u32 	%rd22, %r41, 4;
	sub.s64 	%rd10, %rd2, %rd22;
	ld.local.u32 	%r80, [%rd10+24];
	ld.local.u32 	%r81, [%rd10+20];
	setp.eq.s32 	%p4, %r7, 0;
	@%p4 bra 	$L__BB0_8;
	shf.l.wrap.b32 	%r80, %r81, %r80, %r7;
	ld.local.u32 	%r42, [%rd10+16];
	shf.l.wrap.b32 	%r81, %r42, %r81, %r7;
$L__BB0_8:
	shr.u32 	%r43, %r80, 30;
	shf.l.wrap.b32 	%r44, %r81, %r80, 2;
	shl.b32 	%r45, %r81, 2;
	shr.u32 	%r46, %r44, 31;
	add.s32 	%r47, %r46, %r43;
	neg.s32 	%r48, %r47;
	setp.lt.s32 	%p5, %r3, 0;
	selp.b32 	%r82, %r48, %r47, %p5;
	xor.b32  	%r49, %r44, %r3;
	shr.s32 	%r50, %r44, 31;
	xor.b32  	%r51, %r50, %r44;
	xor.b32  	%r52, %r50, %r45;
	cvt.u64.u32 	%rd23, %r51;
	shl.b64 	%rd24, %rd23, 32;
	cvt.u64.u32 	%rd25, %r52;
	or.b64  	%rd26, %rd24, %rd25;
	cvt.rn.f64.s64 	%fd1, %rd26;
	mul.f64 	%fd2, %fd1, 0d3BF921FB54442D19;
	cvt.rn.f32.f64 	%f17, %fd2;
	neg.f32 	%f18, %f17;
	setp.lt.s32 	%p6, %r49, 0;
	selp.f32 	%f49, %f18, %f17, %p6;
$L__BB0_9:
	setp.ltu.f32 	%p7, %f4, 0f47CE4780;
	mul.rn.f32 	%f20, %f49, %f49;
	and.b32  	%r54, %r82, 1;
	setp.eq.b32 	%p8, %r54, 1;
	selp.f32 	%f21, 0f3F800000, %f49, %p8;
	fma.rn.f32 	%f22, %f20, %f21, 0f00000000;
	fma.rn.f32 	%f23, %f20, 0f37CBAC00, 0fBAB607ED;
	selp.f32 	%f24, %f23, 0fB94D4153, %p8;
	selp.f32 	%f25, 0f3D2AAABB, 0f3C0885E4, %p8;
	fma.rn.f32 	%f26, %f24, %f20, %f25;
	selp.f32 	%f27, 0fBEFFFFFF, 0fBE2AAAA8, %p8;
	fma.rn.f32 	%f28, %f26, %f20, %f27;
	fma.rn.f32 	%f29, %f28, %f22, %f21;
	and.b32  	%r55, %r82, 2;
	setp.eq.s32 	%p9, %r55, 0;
	mov.f32 	%f30, 0f00000000;
	sub.f32 	%f31, %f30, %f29;
	selp.f32 	%f8, %f29, %f31, %p9;
	@%p7 bra 	$L__BB0_17;
	setp.neu.f32 	%p10, %f4, 0f7F800000;
	@%p10 bra 	$L__BB0_12;
	mov.f32 	%f34, 0f00000000;
	mul.rn.f32 	%f50, %f48, %f34;
	mov.b32 	%r86, 0;
	bra.uni 	$L__BB0_17;
$L__BB0_12:
	mov.b32 	%r16, %f48;
	shl.b32 	%r57, %r16, 8;
	or.b32  	%r17, %r57, -2147483648;
	mov.b64 	%rd41, 0;
	mov.b32 	%r83, 0;
$L__BB0_13:
	.pragma "nounroll";
	mul.wide.u32 	%rd28, %r83, 4;
	add.s64 	%rd30, %rd29, %rd28;
	ld.global.nc.u32 	%r58, [%rd30];
	mad.wide.u32 	%rd31, %r58, %r17, %rd41;
	shr.u64 	%rd41, %rd31, 32;
	add.s64 	%rd32, %rd1, %rd28;
	st.local.u32 	[%rd32], %rd31;
	add.s32 	%r83, %r83, 1;
	setp.ne.s32 	%p11, %r83, 6;
	@%p11 bra 	$L__BB0_13;
	shr.u32 	%r59, %r16, 23;
	st.local.u32 	[%rd1+24], %rd41;
	and.b32  	%r20, %r59, 31;
	and.b32  	%r60, %r59, 224;
	add.s32 	%r61, %r60, -128;
	shr.u32 	%r62, %r61, 5;
	mul.wide.u32 	%rd33, %r62, 4;
	sub.s64 	%rd13, %rd1, %rd33;
	ld.local.u32 	%r84, [%rd13+24];
	ld.local.u32 	%r85, [%rd13+20];
	setp.eq.s32 	%p12, %r20, 0;
	@%p12 bra 	$L__BB0_16;
	shf.l.wrap.b32 	%r84, %r85, %r84, %r20;
	ld.local.u32 	%r63, [%rd13+16];
	shf.l.wrap.b32 	%r85, %r63, %r85, %r20;
$L__BB0_16:
	shr.u32 	%r64, %r84, 30;
	shf.l.wrap.b32 	%r65, %r85, %r84, 2;
	shl.b32 	%r66, %r85, 2;
	shr.u32 	%r67, %r65, 31;
	add.s32 	%r68, %r67, %r64;
	neg.s32 	%r69, %r68;
	setp.lt.s32 	%p13, %r16, 0;
	selp.b32 	%r86, %r69, %r68, %p13;
	xor.b32  	%r70, %r65, %r16;
	shr.s32 	%r71, %r65, 31;
	xor.b32  	%r72, %r71, %r65;
	xor.b32  	%r73, %r71, %r66;
	cvt.u64.u32 	%rd34, %r72;
	shl.b64 	%rd35, %rd34, 32;
	cvt.u64.u32 	%rd36, %r73;
	or.b64  	%rd37, %rd35, %rd36;
	cvt.rn.f64.s64 	%fd3, %rd37;
	mul.f64 	%fd4, %fd3, 0d3BF921FB54442D19;
	cvt.rn.f32.f64 	%f32, %fd4;
	neg.f32 	%f33, %f32;
	setp.lt.s32 	%p14, %r70, 0;
	selp.f32 	%f50, %f33, %f32, %p14;
$L__BB0_17:
	add.s32 	%r75, %r86, 1;
	mul.rn.f32 	%f35, %f50, %f50;
	and.b32  	%r76, %r86, 1;
	setp.eq.b32 	%p15, %r76, 1;
	selp.f32 	%f36, %f50, 0f3F800000, %p15;
	fma.rn.f32 	%f37, %f35, %f36, 0f00000000;
	fma.rn.f32 	%f38, %f35, 0f37CBAC00, 0fBAB607ED;
	selp.f32 	%f39, 0fB94D4153, %f38, %p15;
	selp.f32 	%f40, 0f3C0885E4, 0f3D2AAABB, %p15;
	fma.rn.f32 	%f41, %f39, %f35, %f40;
	selp.f32 	%f42, 0fBE2AAAA8, 0fBEFFFFFF, %p15;
	fma.rn.f32 	%f43, %f41, %f35, %f42;
	fma.rn.f32 	%f44, %f43, %f37, %f36;
	and.b32  	%r77, %r75, 2;
	setp.eq.s32 	%p16, %r77, 0;
	mov.f32 	%f45, 0f00000000;
	sub.f32 	%f46, %f45, %f44;
	selp.f32 	%f47, %f44, %f46, %p16;
	add.f32 	%f48, %f8, %f47;
	add.s32 	%r78, %r78, 1;
	setp.ne.s32 	%p17, %r78, 10000000;
	@%p17 bra 	$L__BB0_1;
	st.global.f32 	[%rd3], %f48;
	ret;

}


// ===== COMPILED SASS (sm_100) =====

	.target	sm_100

	.elftype	@"ET_EXEC"


//--------------------- .note.nv.tkinfo           --------------------------
	.section	.note.nv.tkinfo,"",@"SHT_NOTE"
	.sectionflags	@"SHF_NOTE_NV_TKINFO"
	.tkinfo
        /*0018*/ 	.word	0x00000002
        /*0030*/ 	.string	""
        /*0030*/ 	.string	"ptxas"
        /*0030*/ 	.string	"Cuda compilation tools, release 13.0, V13.0.88"
        /*0030*/ 	.string	"Build cuda_13.0.r13.0/compiler.36424714_0"
        /*0030*/ 	.string	"-arch sm_100 -m 64 "



//--------------------- .note.nv.cuinfo           --------------------------
	.section	.note.nv.cuinfo,"",@"SHT_NOTE"
	.sectionflags	@"SHF_NOTE_NV_CUINFO"
        /*0018*/ 	.short	0x0002
        /*001a*/ 	.short	0x0064
        /*001c*/ 	.short	0x0082
	.zero		2


//--------------------- .nv.info                  --------------------------
	.section	.nv.info,"",@"SHT_CUDA_INFO"
	.align	4


	//----- nvinfo : EIATTR_REGCOUNT
	.align		4
        /*0000*/ 	.byte	0x04, 0x2f
        /*0002*/ 	.short	(.L_2 - .L_1)
	.align		4
.L_1:
        /*0004*/ 	.word	index@(_Z14compute_kernelPf)
        /*0008*/ 	.word	0x0000001c


	//----- nvinfo : EIATTR_FRAME_SIZE
	.align		4
.L_2:
        /*000c*/ 	.byte	0x04, 0x11
        /*000e*/ 	.short	(.L_4 - .L_3)
	.align		4
.L_3:
        /*0010*/ 	.word	index@(_Z14compute_kernelPf)
        /*0014*/ 	.word	0x00000000


	//----- nvinfo : EIATTR_MIN_STACK_SIZE
	.align		4
.L_4:
        /*0018*/ 	.byte	0x04, 0x12
        /*001a*/ 	.short	(.L_6 - .L_5)
	.align		4
.L_5:
        /*001c*/ 	.word	index@(_Z14compute_kernelPf)
        /*0020*/ 	.word	0x00000000
.L_6:


//--------------------- .nv.compat                --------------------------
	.section	.nv.compat,"",@"SHT_CUDA_COMPAT_INFO"
	.align	4
        /*0000*/ 	.byte	0x02, 0x09, 0x00, 0x00, 0x02, 0x02, 0x01, 0x00, 0x02, 0x05, 0x05, 0x00, 0x03, 0x07, 0x01, 0x01
        /*0010*/ 	.byte	0x02, 0x03, 0x00, 0x00, 0x02, 0x06, 0x01, 0x00, 0x04, 0x0b, 0x08, 0x00, 0x01, 0x00, 0x00, 0x00
        /*0020*/ 	.byte	0x00, 0x00, 0x00, 0x00


//--------------------- .nv.info._Z14compute_kernelPf --------------------------
	.section	.nv.info._Z14compute_kernelPf,"",@"SHT_CUDA_INFO"
	.sectionflags	@""
	.align	4


	//----- nvinfo : EIATTR_CUDA_API_VERSION
	.align		4
        /*0000*/ 	.byte	0x04, 0x37
        /*0002*/ 	.short	(.L_8 - .L_7)
.L_7:
        /*0004*/ 	.word	0x00000082


	//----- nvinfo : EIATTR_KPARAM_INFO
	.align		4
.L_8:
        /*0008*/ 	.byte	0x04, 0x17
        /*000a*/ 	.short	(.L_10 - .L_9)
.L_9:
        /*000c*/ 	.word	0x00000000
        /*0010*/ 	.short	0x0000
        /*0012*/ 	.short	0x0000
        /*0014*/ 	.byte	0x00, 0xf5, 0x21, 0x00


	//----- nvinfo : EIATTR_SPARSE_MMA_MASK
	.align		4
.L_10:
        /*0018*/ 	.byte	0x03, 0x50
        /*001a*/ 	.short	0x0000


	//----- nvinfo : EIATTR_MAXREG_COUNT
	.align		4
        /*001c*/ 	.byte	0x03, 0x1b
        /*001e*/ 	.short	0x00ff


	//----- nvinfo : EIATTR_MERCURY_ISA_VERSION
	.align		4
        /*0020*/ 	.byte	0x03, 0x5f
        /*0022*/ 	.short	0x0101


	//----- nvinfo : EIATTR_VRC_CTA_INIT_COUNT
	.align		4
        /*0024*/ 	.byte	0x02, 0x4a
	.zero		1
	.zero		1


	//----- nvinfo : EIATTR_EXIT_INSTR_OFFSETS
	.align		4
        /*0028*/ 	.byte	0x04, 0x1c
        /*002a*/ 	.short	(.L_12 - .L_11)


	//   ....[0]....
.L_11:
        /*002c*/ 	.word	0x00000f90


	//----- nvinfo : EIATTR_CRS_STACK_SIZE
	.align		4
.L_12:
        /*0030*/ 	.byte	0x04, 0x1e
        /*0032*/ 	.short	(.L_14 - .L_13)
.L_13:
        /*0034*/ 	.word	0x00000000


	//----- nvinfo : EIATTR_CBANK_PARAM_SIZE
	.align		4
.L_14:
        /*0038*/ 	.byte	0x03, 0x19
        /*003a*/ 	.short	0x0008


	//----- nvinfo : EIATTR_PARAM_CBANK
	.align		4
        /*003c*/ 	.byte	0x04, 0x0a
        /*003e*/ 	.short	(.L_16 - .L_15)
	.align		4
.L_15:
        /*0040*/ 	.word	index@(.nv.constant0._Z14compute_kernelPf)
        /*0044*/ 	.short	0x0380
        /*0046*/ 	.short	0x0008


	//----- nvinfo : EIATTR_SW_WAR
	.align		4
.L_16:
        /*0048*/ 	.byte	0x04, 0x36
        /*004a*/ 	.short	(.L_18 - .L_17)
.L_17:
        /*004c*/ 	.word	0x00000008
.L_18:


//--------------------- .nv.callgraph             --------------------------
	.section	.nv.callgraph,"",@"SHT_CUDA_CALLGRAPH"
	.align	4
	.sectionentsize	8
	.align		4
        /*0000*/ 	.word	0x00000000
	.align		4
        /*0004*/ 	.word	0xffffffff
	.align		4
        /*0008*/ 	.word	0x00000000
	.align		4
        /*000c*/ 	.word	0xfffffffe
	.align		4
        /*0010*/ 	.word	0x00000000
	.align		4
        /*0014*/ 	.word	0xfffffffd
	.align		4
        /*0018*/ 	.word	0x00000000
	.align		4
        /*001c*/ 	.word	0xfffffffc


//--------------------- .nv.constant4             --------------------------
	.section	.nv.constant4,"a",@progbits
	.align	8
	.align		8
.nv.constant4:
        /*0000*/ 	.dword	__cudart_i2opi_f


//--------------------- .text._Z14compute_kernelPf --------------------------
	.section	.text._Z14compute_kernelPf,"ax",@progbits
	.align	128
        .global         _Z14compute_kernelPf
        .type           _Z14compute_kernelPf,@function
        .size           _Z14compute_kernelPf,(.L_x_12 - _Z14compute_kernelPf)
        .other          _Z14compute_kernelPf,@"STO_CUDA_ENTRY STV_DEFAULT"
_Z14compute_kernelPf:
.text._Z14compute_kernelPf:
[----:B------:R-:W-:Y:S01]  /*0000*/  LDC R1, c[0x0][0x37c] ;  /* 0x0000df00ff017b82 */ /* 0x000fe20000000800 */
[----:B------:R-:W0:Y:S07]  /*0010*/  S2R R0, SR_TID.X ;  /* 0x0000000000007919 */ /* 0x000e2e0000002100 */
[----:B------:R-:W0:Y:S01]  /*0020*/  S2UR UR4, SR_CTAID.X ;  /* 0x00000000000479c3 */ /* 0x000e220000002500 */
[----:B------:R-:W1:Y:S07]  /*0030*/  LDCU.64 UR8, c[0x0][0x358] ;  /* 0x00006b00ff0877ac */ /* 0x000e6e0008000a00 */
[----:B------:R-:W0:Y:S08]  /*0040*/  LDC R5, c[0x0][0x360] ;  /* 0x0000d800ff057b82 */ /* 0x000e300000000800 */
[----:B------:R-:W2:Y:S01]  /*0050*/  LDC.64 R2, c[0x0][0x380] ;  /* 0x0000e000ff027b82 */ /* 0x000ea20000000a00 */
[----:B0-----:R-:W-:-:S04]  /*0060*/  IMAD R5, R5, UR4, R0 ;  /* 0x0000000405057c24 */ /* 0x001fc8000f8e0200 */
[----:B--2---:R-:W-:-:S05]  /*0070*/  IMAD.WIDE R2, R5, 0x4, R2 ;  /* 0x0000000405027825 */ /* 0x004fca00078e0202 */
[----:B-1----:R0:W5:Y:S01]  /*0080*/  LDG.E R9, desc[UR8][R2.64] ;  /* 0x0000000802097981 */ /* 0x002162000c1e1900 */
[----:B------:R-:W-:-:S05]  /*0090*/  UMOV UR4, URZ ;  /* 0x000000ff00047c82 */ /* 0x000fca0008000000 */
.L_x_10:
[C---:B-----5:R-:W-:Y:S01]  /*00a0*/  FMUL R0, R9.reuse, 0.63661974668502807617 ;  /* 0x3f22f98309007820 */ /* 0x060fe20000400000 */
[----:B------:R-:W-:Y:S01]  /*00b0*/  FSETP.GE.AND P0, PT, |R9|, 105615, PT ;  /* 0x47ce47800900780b */ /* 0x000fe20003f06200 */
[----:B------:R-:W-:Y:S04]  /*00c0*/  BSSY.RECONVERGENT B0, `(.L_x_0) ;  /* 0x0000068000007945 */ /* 0x000fe80003800200 */
[----:B------:R-:W1:Y:S02]  /*00d0*/  F2I.NTZ R0, R0 ;  /* 0x0000000000007305 */ /* 0x000e640000203100 */
[----:B-1----:R-:W-:-:S05]  /*00e0*/  I2FP.F32.S32 R4, R0 ;  /* 0x0000000000047245 */ /* 0x002fca0000201400 */
[----:B------:R-:W-:-:S04]  /*00f0*/  FFMA R5, R4, -1.5707962512969970703, R9 ;  /* 0xbfc90fda04057823 */ /* 0x000fc80000000009 */
[----:B------:R-:W-:-:S04]  /*0100*/  FFMA R5, R4, -7.5497894158615963534e-08, R5 ;  /* 0xb3a2216804057823 */ /* 0x000fc80000000005 */
[----:B------:R-:W-:Y:S01]  /*0110*/  FFMA R4, R4, -5.3903029534742383927e-15, R5 ;  /* 0xa7c234c504047823 */ /* 0x000fe20000000005 */
[----:B------:R-:W-:-:S03]  /*0120*/  IMAD.MOV.U32 R5, RZ, RZ, R0 ;  /* 0x000000ffff057224 */ /* 0x000fc600078e0000 */
[----:B------:R-:W-:Y:S01]  /*0130*/  IMAD.MOV.U32 R8, RZ, RZ, R4 ;  /* 0x000000ffff087224 */ /* 0x000fe200078e0004 */
[----:B------:R-:W-:Y:S06]  /*0140*/  @!P0 BRA `(.L_x_1) ;  /* 0x00000004007c8947 */ /* 0x000fec0003800000 */
[----:B------:R-:W-:-:S13]  /*0150*/  FSETP.NEU.AND P0, PT, |R9|, +INF , PT ;  /* 0x7f8000000900780b */ /* 0x000fda0003f0d200 */
[----:B------:R-:W-:Y:S01]  /*0160*/  @!P0 FMUL R8, RZ, R9 ;  /* 0x00000009ff088220 */ /* 0x000fe20000400000 */
[----:B------:R-:W-:Y:S01]  /*0170*/  @!P0 IMAD.MOV.U32 R0, RZ, RZ, RZ ;  /* 0x000000ffff008224 */ /* 0x000fe200078e00ff */
[----:B------:R-:W-:Y:S06]  /*0180*/  @!P0 BRA `(.L_x_1) ;  /* 0x00000004006c8947 */ /* 0x000fec0003800000 */
[----:B------:R-:W-:Y:S01]  /*0190*/  IMAD.SHL.U32 R7, R9, 0x100, RZ ;  /* 0x0000010009077824 */ /* 0x000fe200078e00ff */
[----:B------:R-:W1:Y:S01]  /*01a0*/  LDCU.64 UR10, c[0x4][URZ] ;  /* 0x01000000ff0a77ac */ /* 0x000e620008000a00 */
[----:B------:R-:W-:Y:S02]  /*01b0*/  IMAD.MOV.U32 R0, RZ, RZ, RZ ;  /* 0x000000ffff007224 */ /* 0x000fe400078e00ff */
[----:B------:R-:W-:Y:S01]  /*01c0*/  IMAD.MOV.U32 R8, RZ, RZ, RZ ;  /* 0x000000ffff087224 */ /* 0x000fe200078e00ff */
[----:B------:R-:W-:Y:S01]  /*01d0*/  LOP3.LUT R15, R7, 0x80000000, RZ, 0xfc, !PT ;  /* 0x80000000070f7812 */ /* 0x000fe200078efcff */
[----:B------:R-:W-:Y:S01]  /*01e0*/  UMOV UR6, URZ ;  /* 0x000000ff00067c82 */ /* 0x000fe20008000000 */
[----:B------:R-:W-:-:S05]  /*01f0*/  UMOV UR5, URZ ;  /* 0x000000ff00057c82 */ /* 0x000fca0008000000 */
.L_x_2:
[----:B-1----:R-:W-:Y:S01]  /*0200*/  IMAD.U32 R12, RZ, RZ, UR10 ;  /* 0x0000000aff0c7e24 */ /* 0x002fe2000f8e00ff */
[----:B------:R-:W-:-:S05]  /*0210*/  MOV R13, UR11 ;  /* 0x0000000b000d7c02 */ /* 0x000fca0008000f00 */
[----:B------:R-:W2:Y:S01]  /*0220*/  LDG.E.CONSTANT R10, desc[UR8][R12.64] ;  /* 0x000000080c0a7981 */ /* 0x000ea2000c1e9900 */
[----:B------:R-:W-:Y:S01]  /*0230*/  UIADD3 UR5, UPT, UPT, UR5, 0x1, URZ ;  /* 0x0000000105057890 */ /* 0x000fe2000fffe0ff */
[C---:B------:R-:W-:Y:S01]  /*0240*/  ISETP.EQ.AND P0, PT, R8.reuse, RZ, PT ;  /* 0x000000ff0800720c */ /* 0x040fe20003f02270 */
[----:B------:R-:W-:Y:S01]  /*0250*/  UIADD3 UR10, UP1, UPT, UR10, 0x4, URZ ;  /* 0x000000040a0a7890 */ /* 0x000fe2000ff3e0ff */
[C---:B------:R-:W-:Y:S01]  /*0260*/  ISETP.EQ.AND P1, PT, R8.reuse, 0x4, PT ;  /* 0x000000040800780c */ /* 0x040fe20003f22270 */
[----:B------:R-:W-:Y:S01]  /*0270*/  UISETP.NE.AND UP0, UPT, UR5, 0x6, UPT ;  /* 0x000000060500788c */ /* 0x000fe2000bf05270 */
[C---:B------:R-:W-:Y:S01]  /*0280*/  ISETP.EQ.AND P2, PT, R8.reuse, 0x8, PT ;  /* 0x000000080800780c */ /* 0x040fe20003f42270 */
[----:B------:R-:W-:Y:S01]  /*0290*/  UIADD3.X UR11, UPT, UPT, URZ, UR11, URZ, UP1, !UPT ;  /* 0x0000000bff0b7290 */ /* 0x000fe20008ffe4ff */
[C---:B------:R-:W-:Y:S02]  /*02a0*/  ISETP.EQ.AND P3, PT, R8.reuse, 0xc, PT ;  /* 0x0000000c0800780c */ /* 0x040fe40003f62270 */
[----:B------:R-:W-:-:S02]  /*02b0*/  ISETP.EQ.AND P4, PT, R8, 0x10, PT ;  /* 0x000000100800780c */ /* 0x000fc40003f82270 */
[C---:B------:R-:W-:Y:S02]  /*02c0*/  ISETP.EQ.AND P5, PT, R8.reuse, 0x14, PT ;  /* 0x000000140800780c */ /* 0x040fe40003fa2270 */
[----:B------:R-:W-:Y:S01]  /*02d0*/  IADD3 R8, PT, PT, R8, 0x4, RZ ;  /* 0x0000000408087810 */ /* 0x000fe20007ffe0ff */
[----:B--2---:R-:W-:-:S03]  /*02e0*/  IMAD.WIDE.U32 R10, R10, R15, RZ ;  /* 0x0000000f0a0a7225 */ /* 0x004fc600078e00ff */
[----:B------:R-:W-:-:S04]  /*02f0*/  IADD3 R7, P6, PT, R10, R0, RZ ;  /* 0x000000000a077210 */ /* 0x000fc80007fde0ff */
[----:B------:R-:W-:Y:S01]  /*0300*/  IADD3.X R0, PT, PT, R11, UR6, RZ, P6, !PT ;  /* 0x000000060b007c10 */ /* 0x000fe2000b7fe4ff */
[--C-:B------:R-:W-:Y:S02]  /*0310*/  @P0 IMAD.MOV.U32 R6, RZ, RZ, R7.reuse ;  /* 0x000000ffff060224 */ /* 0x100fe400078e0007 */
[--C-:B------:R-:W-:Y:S02]  /*0320*/  @P1 IMAD.MOV.U32 R16, RZ, RZ, R7.reuse ;  /* 0x000000ffff101224 */ /* 0x100fe400078e0007 */
[--C-:B------:R-:W-:Y:S02]  /*0330*/  @P2 IMAD.MOV.U32 R17, RZ, RZ, R7.reuse ;  /* 0x000000ffff112224 */ /* 0x100fe400078e0007 */
[--C-:B------:R-:W-:Y:S02]  /*0340*/  @P3 IMAD.MOV.U32 R18, RZ, RZ, R7.reuse ;  /* 0x000000ffff123224 */ /* 0x100fe400078e0007 */
[--C-:B------:R-:W-:Y:S02]  /*0350*/  @P4 IMAD.MOV.U32 R19, RZ, RZ, R7.reuse ;  /* 0x000000ffff134224 */ /* 0x100fe400078e0007 */
[----:B------:R-:W-:Y:S01]  /*0360*/  @P5 IMAD.MOV.U32 R20, RZ, RZ, R7 ;  /* 0x000000ffff145224 */ /* 0x000fe200078e0007 */
[----:B------:R-:W-:Y:S06]  /*0370*/  BRA.U UP0, `(.L_x_2) ;  /* 0xfffffffd00a07547 */ /* 0x000fec000b83ffff */
[----:B------:R-:W-:Y:S01]  /*0380*/  SHF.R.U32.HI R7, RZ, 0x17, R9 ;  /* 0x00000017ff077819 */ /* 0x000fe20000011609 */
[----:B------:R-:W-:Y:S03]  /*0390*/  BSSY.RECONVERGENT B1, `(.L_x_3) ;  /* 0x0000028000017945 */ /* 0x000fe60003800200 */
[C---:B------:R-:W-:Y:S02]  /*03a0*/  LOP3.LUT R8, R7.reuse, 0xe0, RZ, 0xc0, !PT ;  /* 0x000000e007087812 */ /* 0x040fe400078ec0ff */
[----:B------:R-:W-:-:S03]  /*03b0*/  LOP3.LUT P6, RZ, R7, 0x1f, RZ, 0xc0, !PT ;  /* 0x0000001f07ff7812 */ /* 0x000fc600078cc0ff */
[----:B------:R-:W-:-:S05]  /*03c0*/  VIADD R8, R8, 0xffffff80 ;  /* 0xffffff8008087836 */ /* 0x000fca0000000000 */
[----:B------:R-:W-:-:S05]  /*03d0*/  SHF.R.U32.HI R8, RZ, 0x5, R8 ;  /* 0x00000005ff087819 */ /* 0x000fca0000011608 */
[----:B------:R-:W-:-:S05]  /*03e0*/  IMAD.U32 R12, R8, -0x4, RZ ;  /* 0xfffffffc080c7824 */ /* 0x000fca00078e00ff */
[C---:B------:R-:W-:Y:S02]  /*03f0*/  ISETP.EQ.AND P3, PT, R12.reuse, -0x18, PT ;  /* 0xffffffe80c00780c */ /* 0x040fe40003f62270 */
[C---:B------:R-:W-:Y:S02]  /*0400*/  ISETP.EQ.AND P4, PT, R12.reuse, -0x14, PT ;  /* 0xffffffec0c00780c */ /* 0x040fe40003f82270 */
[C---:B------:R-:W-:Y:S02]  /*0410*/  ISETP.EQ.AND P2, PT, R12.reuse, -0x10, PT ;  /* 0xfffffff00c00780c */ /* 0x040fe40003f42270 */
[C---:B------:R-:W-:Y:S02]  /*0420*/  ISETP.EQ.AND P1, PT, R12.reuse, -0xc, PT ;  /* 0xfffffff40c00780c */ /* 0x040fe40003f22270 */
[C---:B------:R-:W-:Y:S02]  /*0430*/  ISETP.EQ.AND P0, PT, R12.reuse, -0x8, PT ;  /* 0xfffffff80c00780c */ /* 0x040fe40003f02270 */
[----:B------:R-:W-:-:S03]  /*0440*/  ISETP.EQ.AND P5, PT, R12, RZ, PT ;  /* 0x000000ff0c00720c */ /* 0x000fc60003fa2270 */
[--C-:B------:R-:W-:Y:S01]  /*0450*/  @P3 IMAD.MOV.U32 R8, RZ, RZ, R6.reuse ;  /* 0x000000ffff083224 */ /* 0x100fe200078e0006 */
[C---:B------:R-:W-:Y:S01]  /*0460*/  ISETP.EQ.AND P3, PT, R12.reuse, -0x4, PT ;  /* 0xfffffffc0c00780c */ /* 0x040fe20003f62270 */
[----:B------:R-:W-:Y:S02]  /*0470*/  @P4 IMAD.MOV.U32 R10, RZ, RZ, R6 ;  /* 0x000000ffff0a4224 */ /* 0x000fe400078e0006 */
[--C-:B------:R-:W-:Y:S01]  /*0480*/  @P4 IMAD.MOV.U32 R8, RZ, RZ, R16.reuse ;  /* 0x000000ffff084224 */ /* 0x100fe200078e0010 */
[----:B------:R-:W-:Y:S01]  /*0490*/  ISETP.EQ.AND P4, PT, R12, 0x4, PT ;  /* 0x000000040c00780c */ /* 0x000fe20003f82270 */
[----:B------:R-:W-:Y:S01]  /*04a0*/  @P2 IMAD.MOV.U32 R10, RZ, RZ, R16 ;  /* 0x000000ffff0a2224 */ /* 0x000fe200078e0010 */
[----:B------:R-:W-:Y:S01]  /*04b0*/  @P2 MOV R8, R17 ;  /* 0x0000001100082202 */ /* 0x000fe20000000f00 */
[----:B------:R-:W-:Y:S02]  /*04c0*/  @P1 IMAD.MOV.U32 R10, RZ, RZ, R17 ;  /* 0x000000ffff0a1224 */ /* 0x000fe400078e0011 */
[----:B------:R-:W-:-:S02]  /*04d0*/  @P1 IMAD.MOV.U32 R8, RZ, RZ, R18 ;  /* 0x000000ffff081224 */ /* 0x000fc400078e0012 */
[----:B------:R-:W-:Y:S02]  /*04e0*/  @P0 IMAD.MOV.U32 R10, RZ, RZ, R18 ;  /* 0x000000ffff0a0224 */ /* 0x000fe400078e0012 */
[--C-:B------:R-:W-:Y:S02]  /*04f0*/  @P0 IMAD.MOV.U32 R8, RZ, RZ, R19.reuse ;  /* 0x000000ffff080224 */ /* 0x100fe400078e0013 */
[----:B------:R-:W-:Y:S01]  /*0500*/  @P3 IMAD.MOV.U32 R10, RZ, RZ, R19 ;  /* 0x000000ffff0a3224 */ /* 0x000fe200078e0013 */
[----:B------:R-:W-:Y:S01]  /*0510*/  @P5 MOV R10, R20 ;  /* 0x00000014000a5202 */ /* 0x000fe20000000f00 */
[----:B------:R-:W-:Y:S02]  /*0520*/  @P3 IMAD.MOV.U32 R8, RZ, RZ, R20 ;  /* 0x000000ffff083224 */ /* 0x000fe400078e0014 */
[--C-:B------:R-:W-:Y:S02]  /*0530*/  @P5 IMAD.MOV.U32 R8, RZ, RZ, R0.reuse ;  /* 0x000000ffff085224 */ /* 0x100fe400078e0000 */
[----:B------:R-:W-:Y:S01]  /*0540*/  @P4 IMAD.MOV.U32 R10, RZ, RZ, R0 ;  /* 0x000000ffff0a4224 */ /* 0x000fe200078e0000 */
[----:B------:R-:W-:Y:S06]  /*0550*/  @!P6 BRA `(.L_x_4) ;  /* 0x00000000002ce947 */ /* 0x000fec0003800000 */
[----:B------:R-:W-:Y:S01]  /*0560*/  @P2 IMAD.MOV.U32 R11, RZ, RZ, R6 ;  /* 0x000000ffff0b2224 */ /* 0x000fe200078e0006 */
[----:B------:R-:W-:Y:S01]  /*0570*/  LOP3.LUT R7, R7, 0x1f, RZ, 0xc0, !PT ;  /* 0x0000001f07077812 */ /* 0x000fe200078ec0ff */
[----:B------:R-:W-:Y:S02]  /*0580*/  @P1 IMAD.MOV.U32 R11, RZ, RZ, R16 ;  /* 0x000000ffff0b1224 */ /* 0x000fe400078e0010 */
[----:B------:R-:W-:Y:S01]  /*0590*/  @P0 IMAD.MOV.U32 R11, RZ, RZ, R17 ;  /* 0x000000ffff0b0224 */ /* 0x000fe200078e0011 */
[----:B------:R-:W-:Y:S01]  /*05a0*/  ISETP.EQ.AND P0, PT, R12, 0x8, PT ;  /* 0x000000080c00780c */ /* 0x000fe20003f02270 */
[----:B------:R-:W-:Y:S01]  /*05b0*/  @P3 IMAD.MOV.U32 R11, RZ, RZ, R18 ;  /* 0x000000ffff0b3224 */ /* 0x000fe200078e0012 */
[----:B------:R-:W-:Y:S01]  /*05c0*/  @P5 MOV R11, R19 ;  /* 0x00000013000b5202 */ /* 0x000fe20000000f00 */
[----:B------:R-:W-:Y:S01]  /*05d0*/  @P4 IMAD.MOV.U32 R11, RZ, RZ, R20 ;  /* 0x000000ffff0b4224 */ /* 0x000fe200078e0014 */
[----:B------:R-:W-:-:S09]  /*05e0*/  SHF.L.W.U32.HI R8, R10, R7, R8 ;  /* 0x000000070a087219 */ /* 0x000fd20000010e08 */
[----:B------:R-:W-:-:S05]  /*05f0*/  @P0 IMAD.MOV.U32 R11, RZ, RZ, R0 ;  /* 0x000000ffff0b0224 */ /* 0x000fca00078e0000 */
[----:B------:R-:W-:-:S07]  /*0600*/  SHF.L.W.U32.HI R10, R11, R7, R10 ;  /* 0x000000070b0a7219 */ /* 0x000fce0000010e0a */
.L_x_4:
[----:B------:R-:W-:Y:S05]  /*0610*/  BSYNC.RECONVERGENT B1 ;  /* 0x0000000000017941 */ /* 0x000fea0003800200 */
.L_x_3:
[C---:B------:R-:W-:Y:S01]  /*0620*/  SHF.L.W.U32.HI R7, R10.reuse, 0x2, R8 ;  /* 0x000000020a077819 */ /* 0x040fe20000010e08 */
[----:B------:R-:W-:Y:S01]  /*0630*/  IMAD.SHL.U32 R10, R10, 0x4, RZ ;  /* 0x000000040a0a7824 */ /* 0x000fe200078e00ff */
[----:B------:R-:W-:Y:S01]  /*0640*/  UMOV UR6, 0x54442d19 ;  /* 0x54442d1900067882 */ /* 0x000fe20000000000 */
[----:B------:R-:W-:Y:S01]  /*0650*/  UMOV UR7, 0x3bf921fb ;  /* 0x3bf921fb00077882 */ /* 0x000fe20000000000 */
[----:B------:R-:W-:Y:S02]  /*0660*/  SHF.R.S32.HI R0, RZ, 0x1f, R7 ;  /* 0x0000001fff007819 */ /* 0x000fe40000011407 */
[----:B------:R-:W-:Y:S02]  /*0670*/  ISETP.GE.AND P0, PT, R9, RZ, PT ;  /* 0x000000ff0900720c */ /* 0x000fe40003f06270 */
[C---:B------:R-:W-:Y:S02]  /*0680*/  LOP3.LUT R12, R0.reuse, R10, RZ, 0x3c, !PT ;  /* 0x0000000a000c7212 */ /* 0x040fe400078e3cff */
[----:B------:R-:W-:-:S02]  /*0690*/  LOP3.LUT R13, R0, R7, RZ, 0x3c, !PT ;  /* 0x00000007000d7212 */ /* 0x000fc400078e3cff */
[----:B------:R-:W-:Y:S02]  /*06a0*/  SHF.R.U32.HI R0, RZ, 0x1e, R8 ;  /* 0x0000001eff007819 */ /* 0x000fe40000011608 */
[----:B------:R-:W1:Y:S01]  /*06b0*/  I2F.F64.S64 R10, R12 ;  /* 0x0000000c000a7312 */ /* 0x000e620000301c00 */
[C---:B------:R-:W-:Y:S02]  /*06c0*/  LOP3.LUT R8, R7.reuse, R9, RZ, 0x3c, !PT ;  /* 0x0000000907087212 */ /* 0x040fe400078e3cff */
[----:B------:R-:W-:Y:S02]  /*06d0*/  LEA.HI R0, R7, R0, RZ, 0x1 ;  /* 0x0000000007007211 */ /* 0x000fe400078f08ff */
[----:B------:R-:W-:-:S03]  /*06e0*/  ISETP.GE.AND P1, PT, R8, RZ, PT ;  /* 0x000000ff0800720c */ /* 0x000fc60003f26270 */
[----:B------:R-:W-:-:S04]  /*06f0*/  IMAD.MOV R7, RZ, RZ, -R0 ;  /* 0x000000ffff077224 */ /* 0x000fc800078e0a00 */
[----:B------:R-:W-:Y:S01]  /*0700*/  @!P0 IMAD.MOV.U32 R0, RZ, RZ, R7 ;  /* 0x000000ffff008224 */ /* 0x000fe200078e0007 */
[----:B-1----:R-:W-:-:S10]  /*0710*/  DMUL R10, R10, UR6 ;  /* 0x000000060a0a7c28 */ /* 0x002fd40008000000 */
[----:B------:R-:W1:Y:S02]  /*0720*/  F2F.F32.F64 R10, R10 ;  /* 0x0000000a000a7310 */ /* 0x000e640000301000 */
[----:B-1----:R-:W-:-:S07]  /*0730*/  FSEL R8, -R10, R10, !P1 ;  /* 0x0000000a0a087208 */ /* 0x002fce0004800100 */
.L_x_1:
[----:B------:R-:W-:Y:S05]  /*0740*/  BSYNC.RECONVERGENT B0 ;  /* 0x0000000000007941 */ /* 0x000fea0003800200 */
.L_x_0:
[----:B------:R-:W-:Y:S02]  /*0750*/  IMAD.MOV.U32 R15, RZ, RZ, 0x37cbac00 ;  /* 0x37cbac00ff0f7424 */ /* 0x000fe400078e00ff */
[----:B------:R-:W-:Y:S01]  /*0760*/  FMUL R10, R8, R8 ;  /* 0x00000008080a7220 */ /* 0x000fe20000400000 */
[----:B------:R-:W-:Y:S01]  /*0770*/  LOP3.LUT R7, R0, 0x1, RZ, 0xc0, !PT ;  /* 0x0000000100077812 */ /* 0x000fe200078ec0ff */
[----:B------:R-:W-:Y:S01]  /*0780*/  BSSY.RECONVERGENT B0, `(.L_x_5) ;  /* 0x000006c000007945 */ /* 0x000fe20003800200 */
[----:B------:R-:W-:Y:S01]  /*0790*/  MOV R14, 0x3d2aaabb ;  /* 0x3d2aaabb000e7802 */ /* 0x000fe20000000f00 */
[----:B------:R-:W-:Y:S01]  /*07a0*/  FFMA R11, R10, R15, -0.0013887860113754868507 ;  /* 0xbab607ed0a0b7423 */ /* 0x000fe2000000000f */
[----:B------:R-:W-:Y:S01]  /*07b0*/  ISETP.NE.U32.AND P0, PT, R7, 0x1, PT ;  /* 0x000000010700780c */ /* 0x000fe20003f05070 */
[----:B------:R-:W-:Y:S01]  /*07c0*/  IMAD.MOV.U32 R7, RZ, RZ, 0x3effffff ;  /* 0x3effffffff077424 */ /* 0x000fe200078e00ff */
[----:B------:R-:W-:Y:S02]  /*07d0*/  LOP3.LUT P1, RZ, R0, 0x2, RZ, 0xc0, !PT ;  /* 0x0000000200ff7812 */ /* 0x000fe4000782c0ff */
[----:B------:R-:W-:-:S02]  /*07e0*/  FSEL R11, R11, -0.00019574658654164522886, !P0 ;  /* 0xb94d41530b0b7808 */ /* 0x000fc40004000000 */
[----:B------:R-:W-:Y:S02]  /*07f0*/  FSEL R13, R14, 0.0083327032625675201416, !P0 ;  /* 0x3c0885e40e0d7808 */ /* 0x000fe40004000000 */
[----:B------:R-:W-:Y:S02]  /*0800*/  FSEL R0, R8, 1, P0 ;  /* 0x3f80000008007808 */ /* 0x000fe40000000000 */
[----:B------:R-:W-:Y:S01]  /*0810*/  FSEL R8, -R7, -0.16666662693023681641, !P0 ;  /* 0xbe2aaaa807087808 */ /* 0x000fe20004000100 */
[C---:B------:R-:W-:Y:S01]  /*0820*/  FFMA R13, R10.reuse, R11, R13 ;  /* 0x0000000b0a0d7223 */ /* 0x040fe2000000000d */
[----:B------:R-:W-:Y:S01]  /*0830*/  FSETP.GE.AND P0, PT, |R9|, 105615, PT ;  /* 0x47ce47800900780b */ /* 0x000fe20003f06200 */
[C---:B------:R-:W-:Y:S02]  /*0840*/  FFMA R11, R10.reuse, R0, RZ ;  /* 0x000000000a0b7223 */ /* 0x040fe400000000ff */
[----:B------:R-:W-:-:S04]  /*0850*/  FFMA R8, R10, R13, R8 ;  /* 0x0000000d0a087223 */ /* 0x000fc80000000008 */
[----:B------:R-:W-:-:S04]  /*0860*/  FFMA R8, R11, R8, R0 ;  /* 0x000000080b087223 */ /* 0x000fc80000000000 */
[----:B------:R-:W-:Y:S02]  /*0870*/  @P1 FADD R8, RZ, -R8 ;  /* 0x80000008ff081221 */ /* 0x000fe40000000000 */
[----:B------:R-:W-:Y:S05]  /*0880*/  @!P0 BRA `(.L_x_6) ;  /* 0x00000004006c8947 */ /* 0x000fea0003800000 */
[----:B------:R-:W-:-:S13]  /*0890*/  FSETP.NEU.AND P0, PT, |R9|, +INF , PT ;  /* 0x7f8000000900780b */ /* 0x000fda0003f0d200 */
[----:B------:R-:W-:Y:S01]  /*08a0*/  @!P0 FMUL R4, RZ, R9 ;  /* 0x00000009ff048220 */ /* 0x000fe20000400000 */
[----:B------:R-:W-:Y:S01]  /*08b0*/  @!P0 IMAD.MOV.U32 R5, RZ, RZ, RZ ;  /* 0x000000ffff058224 */ /* 0x000fe200078e00ff */
[----:B------:R-:W-:Y:S06]  /*08c0*/  @!P0 BRA `(.L_x_6) ;  /* 0x00000004005c8947 */ /* 0x000fec0003800000 */
[----:B------:R-:W1:Y:S01]  /*08d0*/  LDC.64 R4, c[0x4][RZ] ;  /* 0x01000000ff047b82 */ /* 0x000e620000000a00 */
[----:B------:R-:W-:Y:S01]  /*08e0*/  IMAD.SHL.U32 R0, R9, 0x100, RZ ;  /* 0x0000010009007824 */ /* 0x000fe200078e00ff */
[----:B------:R-:W-:Y:S01]  /*08f0*/  UMOV UR5, URZ ;  /* 0x000000ff00057c82 */ /* 0x000fe20008000000 */
[----:B------:R-:W-:Y:S02]  /*0900*/  IMAD.MOV.U32 R21, RZ, RZ, RZ ;  /* 0x000000ffff157224 */ /* 0x000fe400078e00ff */
[----:B------:R-:W-:Y:S01]  /*0910*/  IMAD.MOV.U32 R23, RZ, RZ, RZ ;  /* 0x000000ffff177224 */ /* 0x000fe200078e00ff */
[----:B------:R-:W-:-:S07]  /*0920*/  LOP3.LUT R25, R0, 0x80000000, RZ, 0xfc, !PT ;  /* 0x8000000000197812 */ /* 0x000fce00078efcff */
.L_x_7:
[----:B-1----:R-:W-:-:S06]  /*0930*/  IMAD.WIDE.U32 R10, R23, 0x4, R4 ;  /* 0x00000004170a7825 */ /* 0x002fcc00078e0004 */
[----:B------:R-:W2:Y:S01]  /*0940*/  LDG.E.CONSTANT R10, desc[UR8][R10.64] ;  /* 0x000000080a0a7981 */ /* 0x000ea2000c1e9900 */
[C---:B------:R-:W-:Y:S01]  /*0950*/  IMAD.SHL.U32 R0, R23.reuse, 0x4, RZ ;  /* 0x0000000417007824 */ /* 0x040fe200078e00ff */
[----:B------:R-:W-:-:S04]  /*0960*/  IADD3 R23, PT, PT, R23, 0x1, RZ ;  /* 0x0000000117177810 */ /* 0x000fc80007ffe0ff */
[C---:B------:R-:W-:Y:S02]  /*0970*/  ISETP.EQ.AND P0, PT, R0.reuse, RZ, PT ;  /* 0x000000ff0000720c */ /* 0x040fe40003f02270 */
[C---:B------:R-:W-:Y:S02]  /*0980*/  ISETP.EQ.AND P5, PT, R0.reuse, 0x4, PT ;  /* 0x000000040000780c */ /* 0x040fe40003fa2270 */
[C---:B------:R-:W-:Y:S02]  /*0990*/  ISETP.EQ.AND P4, PT, R0.reuse, 0x8, PT ;  /* 0x000000080000780c */ /* 0x040fe40003f82270 */
[C---:B------:R-:W-:Y:S02]  /*09a0*/  ISETP.EQ.AND P3, PT, R0.reuse, 0xc, PT ;  /* 0x0000000c0000780c */ /* 0x040fe40003f62270 */
[C---:B------:R-:W-:Y:S02]  /*09b0*/  ISETP.EQ.AND P2, PT, R0.reuse, 0x10, PT ;  /* 0x000000100000780c */ /* 0x040fe40003f42270 */
[----:B------:R-:W-:Y:S01]  /*09c0*/  ISETP.EQ.AND P1, PT, R0, 0x14, PT ;  /* 0x000000140000780c */ /* 0x000fe20003f22270 */
[----:B--2---:R-:W-:-:S03]  /*09d0*/  IMAD.WIDE.U32 R12, R10, R25, RZ ;  /* 0x000000190a0c7225 */ /* 0x004fc600078e00ff */
[----:B------:R-:W-:-:S04]  /*09e0*/  IADD3 R0, P6, PT, R12, R21, RZ ;  /* 0x000000150c007210 */ /* 0x000fc80007fde0ff */
[----:B------:R-:W-:Y:S01]  /*09f0*/  IADD3.X R21, PT, PT, R13, UR5, RZ, P6, !PT ;  /* 0x000000050d157c10 */ /* 0x000fe2000b7fe4ff */
[--C-:B------:R-:W-:Y:S01]  /*0a00*/  @P0 IMAD.MOV.U32 R6, RZ, RZ, R0.reuse ;  /* 0x000000ffff060224 */ /* 0x100fe200078e0000 */
[----:B------:R-:W-:Y:S01]  /*0a10*/  ISETP.NE.AND P6, PT, R23, 0x6, PT ;  /* 0x000000061700780c */ /* 0x000fe20003fc5270 */
[--C-:B------:R-:W-:Y:S02]  /*0a20*/  @P5 IMAD.MOV.U32 R16, RZ, RZ, R0.reuse ;  /* 0x000000ffff105224 */ /* 0x100fe400078e0000 */
[--C-:B------:R-:W-:Y:S02]  /*0a30*/  @P4 IMAD.MOV.U32 R17, RZ, RZ, R0.reuse ;  /* 0x000000ffff114224 */ /* 0x100fe400078e0000 */
[--C-:B------:R-:W-:Y:S02]  /*0a40*/  @P3 IMAD.MOV.U32 R18, RZ, RZ, R0.reuse ;  /* 0x000000ffff123224 */ /* 0x100fe400078e0000 */
[--C-:B------:R-:W-:Y:S02]  /*0a50*/  @P2 IMAD.MOV.U32 R19, RZ, RZ, R0.reuse ;  /* 0x000000ffff132224 */ /* 0x100fe400078e0000 */
[----:B------:R-:W-:-:S04]  /*0a60*/  @P1 IMAD.MOV.U32 R20, RZ, RZ, R0 ;  /* 0x000000ffff141224 */ /* 0x000fc800078e0000 */
[----:B------:R-:W-:Y:S05]  /*0a70*/  @P6 BRA `(.L_x_7) ;  /* 0xfffffffc00ac6947 */ /* 0x000fea000383ffff */
[----:B------:R-:W-:Y:S01]  /*0a80*/  SHF.R.U32.HI R10, RZ, 0x17, R9 ;  /* 0x00000017ff0a7819 */ /* 0x000fe20000011609 */
[----:B------:R-:W-:Y:S03]  /*0a90*/  BSSY.RECONVERGENT B1, `(.L_x_8) ;  /* 0x0000028000017945 */ /* 0x000fe60003800200 */
[C---:B------:R-:W-:Y:S02]  /*0aa0*/  LOP3.LUT R0, R10.reuse, 0xe0, RZ, 0xc0, !PT ;  /* 0x000000e00a007812 */ /* 0x040fe400078ec0ff */
[----:B------:R-:W-:Y:S02]  /*0ab0*/  LOP3.LUT P6, RZ, R10, 0x1f, RZ, 0xc0, !PT ;  /* 0x0000001f0aff7812 */ /* 0x000fe400078cc0ff */
[----:B------:R-:W-:-:S04]  /*0ac0*/  IADD3 R0, PT, PT, R0, -0x80, RZ ;  /* 0xffffff8000007810 */ /* 0x000fc80007ffe0ff */
[----:B------:R-:W-:-:S05]  /*0ad0*/  SHF.R.U32.HI R0, RZ, 0x5, R0 ;  /* 0x00000005ff007819 */ /* 0x000fca0000011600 */
[----:B------:R-:W-:-:S05]  /*0ae0*/  IMAD.U32 R11, R0, -0x4, RZ ;  /* 0xfffffffc000b7824 */ /* 0x000fca00078e00ff */
[C---:B------:R-:W-:Y:S02]  /*0af0*/  ISETP.EQ.AND P3, PT, R11.reuse, -0x18, PT ;  /* 0xffffffe80b00780c */ /* 0x040fe40003f62270 */
[C---:B------:R-:W-:Y:S02]  /*0b00*/  ISETP.EQ.AND P4, PT, R11.reuse, -0x14, PT ;  /* 0xffffffec0b00780c */ /* 0x040fe40003f82270 */
[C---:B------:R-:W-:Y:S02]  /*0b10*/  ISETP.EQ.AND P2, PT, R11.reuse, -0x10, PT ;  /* 0xfffffff00b00780c */ /* 0x040fe40003f42270 */
[C---:B------:R-:W-:Y:S02]  /*0b20*/  ISETP.EQ.AND P1, PT, R11.reuse, -0xc, PT ;  /* 0xfffffff40b00780c */ /* 0x040fe40003f22270 */
[C---:B------:R-:W-:Y:S02]  /*0b30*/  ISETP.EQ.AND P0, PT, R11.reuse, -0x8, PT ;  /* 0xfffffff80b00780c */ /* 0x040fe40003f02270 */
[----:B------:R-:W-:-:S03]  /*0b40*/  ISETP.EQ.AND P5, PT, R11, 0x4, PT ;  /* 0x000000040b00780c */ /* 0x000fc60003fa2270 */
[--C-:B------:R-:W-:Y:S01]  /*0b50*/  @P3 IMAD.MOV.U32 R0, RZ, RZ, R6.reuse ;  /* 0x000000ffff003224 */ /* 0x100fe200078e0006 */
[C---:B------:R-:W-:Y:S01]  /*0b60*/  ISETP.EQ.AND P3, PT, R11.reuse, -0x4, PT ;  /* 0xfffffffc0b00780c */ /* 0x040fe20003f62270 */
[----:B------:R-:W-:Y:S02]  /*0b70*/  @P4 IMAD.MOV.U32 R4, RZ, RZ, R6 ;  /* 0x000000ffff044224 */ /* 0x000fe400078e0006 */
[--C-:B------:R-:W-:Y:S01]  /*0b80*/  @P4 IMAD.MOV.U32 R0, RZ, RZ, R16.reuse ;  /* 0x000000ffff004224 */ /* 0x100fe200078e0010 */
[----:B------:R-:W-:Y:S01]  /*0b90*/  ISETP.EQ.AND P4, PT, R11, RZ, PT ;  /* 0x000000ff0b00720c */ /* 0x000fe20003f82270 */
[----:B------:R-:W-:Y:S01]  /*0ba0*/  @P2 IMAD.MOV.U32 R4, RZ, RZ, R16 ;  /* 0x000000ffff042224 */ /* 0x000fe200078e0010 */
[----:B------:R-:W-:Y:S01]  /*0bb0*/  @P1 MOV R4, R17 ;  /* 0x0000001100041202 */ /* 0x000fe20000000f00 */
[----:B------:R-:W-:Y:S02]  /*0bc0*/  @P2 IMAD.MOV.U32 R0, RZ, RZ, R17 ;  /* 0x000000ffff002224 */ /* 0x000fe400078e0011 */
[----:B------:R-:W-:-:S02]  /*0bd0*/  @P1 IMAD.MOV.U32 R0, RZ, RZ, R18 ;  /* 0x000000ffff001224 */ /* 0x000fc400078e0012 */
[----:B------:R-:W-:Y:S02]  /*0be0*/  @P0 IMAD.MOV.U32 R4, RZ, RZ, R18 ;  /* 0x000000ffff040224 */ /* 0x000fe400078e0012 */
[--C-:B------:R-:W-:Y:S02]  /*0bf0*/  @P0 IMAD.MOV.U32 R0, RZ, RZ, R19.reuse ;  /* 0x000000ffff000224 */ /* 0x100fe400078e0013 */
[----:B------:R-:W-:Y:S02]  /*0c00*/  @P3 IMAD.MOV.U32 R4, RZ, RZ, R19 ;  /* 0x000000ffff043224 */ /* 0x000fe400078e0013 */
[--C-:B------:R-:W-:Y:S01]  /*0c10*/  @P3 IMAD.MOV.U32 R0, RZ, RZ, R20.reuse ;  /* 0x000000ffff003224 */ /* 0x100fe200078e0014 */
[----:B------:R-:W-:Y:S01]  /*0c20*/  @P4 MOV R0, R21 ;  /* 0x0000001500004202 */ /* 0x000fe20000000f00 */
[----:B------:R-:W-:Y:S02]  /*0c30*/  @P4 IMAD.MOV.U32 R4, RZ, RZ, R20 ;  /* 0x000000ffff044224 */ /* 0x000fe400078e0014 */
[----:B------:R-:W-:Y:S01]  /*0c40*/  @P5 IMAD.MOV.U32 R4, RZ, RZ, R21 ;  /* 0x000000ffff045224 */ /* 0x000fe200078e0015 */
[----:B------:R-:W-:Y:S06]  /*0c50*/  @!P6 BRA `(.L_x_9) ;  /* 0x00000000002ce947 */ /* 0x000fec0003800000 */
[----:B------:R-:W-:Y:S02]  /*0c60*/  @P2 IMAD.MOV.U32 R5, RZ, RZ, R6 ;  /* 0x000000ffff052224 */ /* 0x000fe400078e0006 */
[----:B------:R-:W-:Y:S02]  /*0c70*/  @P1 IMAD.MOV.U32 R5, RZ, RZ, R16 ;  /* 0x000000ffff051224 */ /* 0x000fe400078e0010 */
[----:B------:R-:W-:Y:S01]  /*0c80*/  @P0 IMAD.MOV.U32 R5, RZ, RZ, R17 ;  /* 0x000000ffff050224 */ /* 0x000fe200078e0011 */
[----:B------:R-:W-:Y:S01]  /*0c90*/  ISETP.EQ.AND P0, PT, R11, 0x8, PT ;  /* 0x000000080b00780c */ /* 0x000fe20003f02270 */
[----:B------:R-:W-:Y:S01]  /*0ca0*/  @P3 IMAD.MOV.U32 R5, RZ, RZ, R18 ;  /* 0x000000ffff053224 */ /* 0x000fe200078e0012 */
[----:B------:R-:W-:Y:S01]  /*0cb0*/  LOP3.LUT R11, R10, 0x1f, RZ, 0xc0, !PT ;  /* 0x0000001f0a0b7812 */ /* 0x000fe200078ec0ff */
[----:B------:R-:W-:Y:S01]  /*0cc0*/  @P4 IMAD.MOV.U32 R5, RZ, RZ, R19 ;  /* 0x000000ffff054224 */ /* 0x000fe200078e0013 */
[----:B------:R-:W-:Y:S02]  /*0cd0*/  @P5 MOV R5, R20 ;  /* 0x0000001400055202 */ /* 0x000fe40000000f00 */
[----:B------:R-:W-:-:S07]  /*0ce0*/  SHF.L.W.U32.HI R0, R4, R11, R0 ;  /* 0x0000000b04007219 */ /* 0x000fce0000010e00 */
[----:B------:R-:W-:-:S05]  /*0cf0*/  @P0 IMAD.MOV.U32 R5, RZ, RZ, R21 ;  /* 0x000000ffff050224 */ /* 0x000fca00078e0015 */
[----:B------:R-:W-:-:S07]  /*0d00*/  SHF.L.W.U32.HI R4, R5, R11, R4 ;  /* 0x0000000b05047219 */ /* 0x000fce0000010e04 */
.L_x_9:
[----:B------:R-:W-:Y:S05]  /*0d10*/  BSYNC.RECONVERGENT B1 ;  /* 0x0000000000017941 */ /* 0x000fea0003800200 */
.L_x_8:
        /* <DEDUP_REMOVED lines=9> */
[C---:B------:R-:W-:Y:S02]  /*0db0*/  LOP3.LUT R9, R5.reuse, R9, RZ, 0x3c, !PT ;  /* 0x0000000905097212 */ /* 0x040fe400078e3cff */
[----:B------:R-:W1:Y:S01]  /*0dc0*/  I2F.F64.S64 R10, R10 ;  /* 0x0000000a000a7312 */ /* 0x000e620000301c00 */
[----:B------:R-:W-:Y:S02]  /*0dd0*/  LEA.HI R5, R5, R0, RZ, 0x1 ;  /* 0x0000000005057211 */ /* 0x000fe400078f08ff */
[----:B------:R-:W-:-:S03]  /*0de0*/  ISETP.GE.AND P0, PT, R9, RZ, PT ;  /* 0x000000ff0900720c */ /* 0x000fc60003f06270 */
[----:B------:R-:W-:-:S04]  /*0df0*/  IMAD.MOV R0, RZ, RZ, -R5 ;  /* 0x000000ffff007224 */ /* 0x000fc800078e0a05 */
[----:B------:R-:W-:Y:S01]  /*0e00*/  @!P1 IMAD.MOV.U32 R5, RZ, RZ, R0 ;  /* 0x000000ffff059224 */ /* 0x000fe200078e0000 */
[----:B-1----:R-:W-:-:S10]  /*0e10*/  DMUL R12, R10, UR6 ;  /* 0x000000060a0c7c28 */ /* 0x002fd40008000000 */
[----:B------:R-:W1:Y:S02]  /*0e20*/  F2F.F32.F64 R12, R12 ;  /* 0x0000000c000c7310 */ /* 0x000e640000301000 */
[----:B-1----:R-:W-:-:S07]  /*0e30*/  FSEL R4, -R12, R12, !P0 ;  /* 0x0000000c0c047208 */ /* 0x002fce0004000100 */
.L_x_6:
[----:B------:R-:W-:Y:S05]  /*0e40*/  BSYNC.RECONVERGENT B0 ;  /* 0x0000000000007941 */ /* 0x000fea0003800200 */
.L_x_5:
[----:B------:R-:W-:Y:S01]  /*0e50*/  FMUL R9, R4, R4 ;  /* 0x0000000404097220 */ /* 0x000fe20000400000 */
[C---:B------:R-:W-:Y:S01]  /*0e60*/  LOP3.LUT R0, R5.reuse, 0x1, RZ, 0xc0, !PT ;  /* 0x0000000105007812 */ /* 0x040fe200078ec0ff */
[----:B------:R-:W-:Y:S01]  /*0e70*/  VIADD R5, R5, 0x1 ;  /* 0x0000000105057836 */ /* 0x000fe20000000000 */
[----:B------:R-:W-:Y:S01]  /*0e80*/  UIADD3 UR4, UPT, UPT, UR4, 0x1, URZ ;  /* 0x0000000104047890 */ /* 0x000fe2000fffe0ff */
[----:B------:R-:W-:Y:S01]  /*0e90*/  FFMA R15, R9, R15, -0.0013887860113754868507 ;  /* 0xbab607ed090f7423 */ /* 0x000fe2000000000f */
[----:B------:R-:W-:Y:S02]  /*0ea0*/  ISETP.NE.U32.AND P0, PT, R0, 0x1, PT ;  /* 0x000000010000780c */ /* 0x000fe40003f05070 */
[----:B------:R-:W-:Y:S01]  /*0eb0*/  LOP3.LUT P1, RZ, R5, 0x2, RZ, 0xc0, !PT ;  /* 0x0000000205ff7812 */ /* 0x000fe2000782c0ff */
[----:B------:R-:W-:Y:S01]  /*0ec0*/  UISETP.NE.AND UP0, UPT, UR4, 0x989680, UPT ;  /* 0x009896800400788c */ /* 0x000fe2000bf05270 */
[----:B------:R-:W-:Y:S02]  /*0ed0*/  FSEL R14, R14, 0.0083327032625675201416, P0 ;  /* 0x3c0885e40e0e7808 */ /* 0x000fe40000000000 */
[----:B------:R-:W-:-:S02]  /*0ee0*/  FSEL R10, R15, -0.00019574658654164522886, P0 ;  /* 0xb94d41530f0a7808 */ /* 0x000fc40000000000 */
[----:B------:R-:W-:Y:S02]  /*0ef0*/  FSEL R0, R4, 1, !P0 ;  /* 0x3f80000004007808 */ /* 0x000fe40004000000 */
[----:B------:R-:W-:Y:S01]  /*0f00*/  FSEL R7, -R7, -0.16666662693023681641, P0 ;  /* 0xbe2aaaa807077808 */ /* 0x000fe20000000100 */
[C---:B------:R-:W-:Y:S02]  /*0f10*/  FFMA R10, R9.reuse, R10, R14 ;  /* 0x0000000a090a7223 */ /* 0x040fe4000000000e */
[C---:B------:R-:W-:Y:S02]  /*0f20*/  FFMA R5, R9.reuse, R0, RZ ;  /* 0x0000000009057223 */ /* 0x040fe400000000ff */
[----:B------:R-:W-:-:S04]  /*0f30*/  FFMA R7, R9, R10, R7 ;  /* 0x0000000a09077223 */ /* 0x000fc80000000007 */
[----:B------:R-:W-:-:S04]  /*0f40*/  FFMA R5, R5, R7, R0 ;  /* 0x0000000705057223 */ /* 0x000fc80000000000 */
[----:B------:R-:W-:-:S04]  /*0f50*/  @P1 FADD R5, RZ, -R5 ;  /* 0x80000005ff051221 */ /* 0x000fc80000000000 */
[----:B------:R-:W-:Y:S01]  /*0f60*/  FADD R9, R8, R5 ;  /* 0x0000000508097221 */ /* 0x000fe20000000000 */
[----:B------:R-:W-:Y:S06]  /*0f70*/  BRA.U UP0, `(.L_x_10) ;  /* 0xfffffff100487547 */ /* 0x000fec000b83ffff */
[----:B------:R-:W-:Y:S01]  /*0f80*/  STG.E desc[UR8][R2.64], R9 ;  /* 0x0000000902007986 */ /* 0x000fe2000c101908 */
[----:B------:R-:W-:Y:S05]  /*0f90*/  EXIT ;  /* 0x000000000000794d */ /* 0x000fea0003800000 */
.L_x_11:
[----:B------:R-:W-:-:S00]  /*0fa0*/  BRA `(.L_x_11) ;  /* 0xfffffffc00fc7947 */ /* 0x000fc0000383ffff */
[----:B------:R-:W-:-:S00]  /*0fb0*/  NOP ;  /* 0x0000000000007918 */ /* 0x000fc00000000000 */
        /* <DEDUP_REMOVED lines=12> */
.L_x_12:


//--------------------- .nv.global.init           --------------------------
	.section	.nv.global.init,"aw",@progbits
	.align	4
.nv.global.init:
	.type		__cudart_i2opi_f,@object
	.size		__cudart_i2opi_f,(.L_0 - __cudart_i2opi_f)
__cudart_i2opi_f:
        /*0000*/ 	.byte	0x41, 0x90, 0x43, 0x3c, 0x99, 0x95, 0x62, 0xdb, 0xc0, 0xdd, 0x34, 0xf5, 0xd1, 0x57, 0x27, 0xfc
        /*0010*/ 	.byte	0x29, 0x15, 0x44, 0x4e, 0x6e, 0x83, 0xf9, 0xa2
.L_0:


//--------------------- .nv.shared.reserved.0     --------------------------
	.section	.nv.shared.reserved.0,"aw",@nobits
	.weak		__nv_reservedSMEM_offset_0_alias
	.size		__nv_reservedSMEM_offset_0_alias, 0, 64
	.other		__nv_reservedSMEM_offset_0_alias,@"STO_CUDA_RESERVED_SHARED STV_DEFAULT"
__nv_reservedSMEM_offset_0_alias:
	.zero		0
	.zero		64


//--------------------- .nv.constant0._Z14compute_kernelPf --------------------------
	.section	.nv.constant0._Z14compute_kernelPf,"a",@progbits
	.sectionflags	@""
	.align	4
.nv.constant0._Z14compute_kernelPf:
	.zero		904


//--------------------- SYMBOLS --------------------------

	.type		.nv.reservedSmem.offset0,@object
	.size		.nv.reservedSmem.offset0,0x4
